//
// Generated by NVIDIA NVVM Compiler
//
// Compiler Build ID: CL-36424714
// Cuda compilation tools, release 13.0, V13.0.88
// Based on NVVM 20.0.0
//

.version 9.0
.target sm_100
.address_size 64

	// .globl	_Z3add4Datai

.visible .entry _Z3add4Datai(
	.param .align 8 .b8 _Z3add4Datai_param_0[24],
	.param .u32 _Z3add4Datai_param_1
)
{
	.reg .pred 	%p<2>;
	.reg .b32 	%r<6>;
	.reg .b64 	%rd<11>;
	.reg .b64 	%fd<4>;

	ld.param.u64 	%rd3, [_Z3add4Datai_param_0+16];
	ld.param.u64 	%rd2, [_Z3add4Datai_param_0+8];
	ld.param.u64 	%rd1, [_Z3add4Datai_param_0];
	ld.param.u32 	%r2, [_Z3add4Datai_param_1];
	mov.u32 	%r3, %ctaid.x;
	mov.u32 	%r4, %ntid.x;
	mov.u32 	%r5, %tid.x;
	mad.lo.s32 	%r1, %r3, %r4, %r5;
	setp.ge.s32 	%p1, %r1, %r2;
	@%p1 bra 	$L__BB0_2;
	cvta.to.global.u64 	%rd4, %rd3;
	cvta.to.global.u64 	%rd5, %rd2;
	cvta.to.global.u64 	%rd6, %rd1;
	mul.wide.s32 	%rd7, %r1, 8;
	add.s64 	%rd8, %rd6, %rd7;
	ld.global.f64 	%fd1, [%rd8];
	add.s64 	%rd9, %rd5, %rd7;
	ld.global.f64 	%fd2, [%rd9];
	add.f64 	%fd3, %fd1, %fd2;
	add.s64 	%rd10, %rd4, %rd7;
	st.global.f64 	[%rd10], %fd3;
$L__BB0_2:
	ret;

}


// ===== COMPILED SASS (sm_100) =====

	.target	sm_100

	.elftype	@"ET_EXEC"


//--------------------- .note.nv.tkinfo           --------------------------
	.section	.note.nv.tkinfo,"",@"SHT_NOTE"
	.sectionflags	@"SHF_NOTE_NV_TKINFO"
	.tkinfo
        /*0018*/ 	.word	0x00000002
        /*0030*/ 	.string	""
        /*0030*/ 	.string	"ptxas"
        /*0030*/ 	.string	"Cuda compilation tools, release 13.0, V13.0.88"
        /*0030*/ 	.string	"Build cuda_13.0.r13.0/compiler.36424714_0"
        /*0030*/ 	.string	"-arch sm_100 -m 64 "



//--------------------- .note.nv.cuinfo           --------------------------
	.section	.note.nv.cuinfo,"",@"SHT_NOTE"
	.sectionflags	@"SHF_NOTE_NV_CUINFO"
        /*0018*/ 	.short	0x0002
        /*001a*/ 	.short	0x0064
        /*001c*/ 	.short	0x0082
	.zero		2


//--------------------- .nv.info                  --------------------------
	.section	.nv.info,"",@"SHT_CUDA_INFO"
	.align	4


	//----- nvinfo : EIATTR_REGCOUNT
	.align		4
        /*0000*/ 	.byte	0x04, 0x2f
        /*0002*/ 	.short	(.L_1 - .L_0)
	.align		4
.L_0:
        /*0004*/ 	.word	index@(_Z3add4Datai)
        /*0008*/ 	.word	0x0000000e


	//----- nvinfo : EIATTR_FRAME_SIZE
	.align		4
.L_1:
        /*000c*/ 	.byte	0x04, 0x11
        /*000e*/ 	.short	(.L_3 - .L_2)
	.align		4
.L_2:
        /*0010*/ 	.word	index@(_Z3add4Datai)
        /*0014*/ 	.word	0x00000000


	//----- nvinfo : EIATTR_MIN_STACK_SIZE
	.align		4
.L_3:
        /*0018*/ 	.byte	0x04, 0x12
        /*001a*/ 	.short	(.L_5 - .L_4)
	.align		4
.L_4:
        /*001c*/ 	.word	index@(_Z3add4Datai)
        /*0020*/ 	.word	0x00000000
.L_5:


//--------------------- .nv.compat                --------------------------
	.section	.nv.compat,"",@"SHT_CUDA_COMPAT_INFO"
	.align	4
        /*0000*/ 	.byte	0x02, 0x09, 0x00, 0x00, 0x02, 0x02, 0x01, 0x00, 0x02, 0x05, 0x05, 0x00, 0x03, 0x07, 0x01, 0x01
        /*0010*/ 	.byte	0x02, 0x03, 0x00, 0x00, 0x02, 0x06, 0x01, 0x00, 0x04, 0x0b, 0x08, 0x00, 0x01, 0x00, 0x00, 0x00
        /*0020*/ 	.byte	0x00, 0x00, 0x00, 0x00


//--------------------- .nv.info._Z3add4Datai     --------------------------
	.section	.nv.info._Z3add4Datai,"",@"SHT_CUDA_INFO"
	.sectionflags	@""
	.align	4


	//----- nvinfo : EIATTR_CUDA_API_VERSION
	.align		4
        /*0000*/ 	.byte	0x04, 0x37
        /*0002*/ 	.short	(.L_7 - .L_6)
.L_6:
        /*0004*/ 	.word	0x00000082


	//----- nvinfo : EIATTR_KPARAM_INFO
	.align		4
.L_7:
        /*0008*/ 	.byte	0x04, 0x17
        /*000a*/ 	.short	(.L_9 - .L_8)
.L_8:
        /*000c*/ 	.word	0x00000000
        /*0010*/ 	.short	0x0001
        /*0012*/ 	.short	0x0018
        /*0014*/ 	.byte	0x00, 0xf0, 0x11, 0x00


	//----- nvinfo : EIATTR_KPARAM_INFO
	.align		4
.L_9:
        /*0018*/ 	.byte	0x04, 0x17
        /*001a*/ 	.short	(.L_11 - .L_10)
.L_10:
        /*001c*/ 	.word	0x00000000
        /*0020*/ 	.short	0x0000
        /*0022*/ 	.short	0x0000
        /*0024*/ 	.byte	0x00, 0xf0, 0x61, 0x00


	//----- nvinfo : EIATTR_SPARSE_MMA_MASK
	.align		4
.L_11:
        /*0028*/ 	.byte	0x03, 0x50
        /*002a*/ 	.short	0x0000


	//----- nvinfo : EIATTR_MAXREG_COUNT
	.align		4
        /*002c*/ 	.byte	0x03, 0x1b
        /*002e*/ 	.short	0x00ff


	//----- nvinfo : EIATTR_MERCURY_ISA_VERSION
	.align		4
        /*0030*/ 	.byte	0x03, 0x5f
        /*0032*/ 	.short	0x0101


	//----- nvinfo : EIATTR_VRC_CTA_INIT_COUNT
	.align		4
        /*0034*/ 	.byte	0x02, 0x4a
	.zero		1
	.zero		1


	//----- nvinfo : EIATTR_EXIT_INSTR_OFFSETS
	.align		4
        /*0038*/ 	.byte	0x04, 0x1c
        /*003a*/ 	.short	(.L_13 - .L_12)


	//   ....[0]....
.L_12:
        /*003c*/ 	.word	0x00000070


	//   ....[1]....
        /*0040*/ 	.word	0x00000130


	//----- nvinfo : EIATTR_CBANK_PARAM_SIZE
	.align		4
.L_13:
        /*0044*/ 	.byte	0x03, 0x19
        /*0046*/ 	.short	0x001c


	//----- nvinfo : EIATTR_PARAM_CBANK
	.align		4
        /*0048*/ 	.byte	0x04, 0x0a
        /*004a*/ 	.short	(.L_15 - .L_14)
	.align		4
.L_14:
        /*004c*/ 	.word	index@(.nv.constant0._Z3add4Datai)
        /*0050*/ 	.short	0x0380
        /*0052*/ 	.short	0x001c


	//----- nvinfo : EIATTR_SW_WAR
	.align		4
.L_15:
        /*0054*/ 	.byte	0x04, 0x36
        /*0056*/ 	.short	(.L_17 - .L_16)
.L_16:
        /*0058*/ 	.word	0x00000008
.L_17:


//--------------------- .nv.callgraph             --------------------------
	.section	.nv.callgraph,"",@"SHT_CUDA_CALLGRAPH"
	.align	4
	.sectionentsize	8
	.align		4
        /*0000*/ 	.word	0x00000000
	.align		4
        /*0004*/ 	.word	0xffffffff
	.align		4
        /*0008*/ 	.word	0x00000000
	.align		4
        /*000c*/ 	.word	0xfffffffe
	.align		4
        /*0010*/ 	.word	0x00000000
	.align		4
        /*0014*/ 	.word	0xfffffffd
	.align		4
        /*0018*/ 	.word	0x00000000
	.align		4
        /*001c*/ 	.word	0xfffffffc


//--------------------- .text._Z3add4Datai        --------------------------
	.section	.text._Z3add4Datai,"ax",@progbits
	.align	128
        .global         _Z3add4Datai
        .type           _Z3add4Datai,@function
        .size           _Z3add4Datai,(.L_x_1 - _Z3add4Datai)
        .other          _Z3add4Datai,@"STO_CUDA_ENTRY STV_DEFAULT"
_Z3add4Datai:
.text._Z3add4Datai:
[----:B------:R-:W-:Y:S01]  /*0000*/  LDC R1, c[0x0][0x37c] ;  /* 0x0000df00ff017b82 */ /* 0x000fe20000000800 */
[----:B------:R-:W0:Y:S07]  /*0010*/  S2R R0, SR_TID.X ;  /* 0x0000000000007919 */ /* 0x000e2e0000002100 */
[----:B------:R-:W0:Y:S01]  /*0020*/  S2UR UR4, SR_CTAID.X ;  /* 0x00000000000479c3 */ /* 0x000e220000002500 */
[----:B------:R-:W1:Y:S07]  /*0030*/  LDCU UR5, c[0x0][0x398] ;  /* 0x00007300ff0577ac */ /* 0x000e6e0008000800 */
[----:B------:R-:W0:Y:S02]  /*0040*/  LDC R11, c[0x0][0x360] ;  /* 0x0000d800ff0b7b82 */ /* 0x000e240000000800 */
[----:B0-----:R-:W-:-:S05]  /*0050*/  IMAD R11, R11, UR4, R0 ;  /* 0x000000040b0b7c24 */ /* 0x001fca000f8e0200 */
[----:B-1----:R-:W-:-:S13]  /*0060*/  ISETP.GE.AND P0, PT, R11, UR5, PT ;  /* 0x000000050b007c0c */ /* 0x002fda000bf06270 */
[----:B------:R-:W-:Y:S05]  /*0070*/  @P0 EXIT ;  /* 0x000000000000094d */ /* 0x000fea0003800000 */
[----:B------:R-:W0:Y:S01]  /*0080*/  LDC.64 R2, c[0x0][0x380] ;  /* 0x0000e000ff027b82 */ /* 0x000e220000000a00 */
[----:B------:R-:W1:Y:S07]  /*0090*/  LDCU.64 UR4, c[0x0][0x358] ;  /* 0x00006b00ff0477ac */ /* 0x000e6e0008000a00 */
[----:B------:R-:W2:Y:S08]  /*00a0*/  LDC.64 R4, c[0x0][0x388] ;  /* 0x0000e200ff047b82 */ /* 0x000eb00000000a00 */
[----:B------:R-:W3:Y:S01]  /*00b0*/  LDC.64 R8, c[0x0][0x390] ;  /* 0x0000e400ff087b82 */ /* 0x000ee20000000a00 */
[----:B0-----:R-:W-:-:S06]  /*00c0*/  IMAD.WIDE R2, R11, 0x8, R2 ;  /* 0x000000080b027825 */ /* 0x001fcc00078e0202 */
[----:B-1----:R-:W4:Y:S01]  /*00d0*/  LDG.E.64 R2, desc[UR4][R2.64] ;  /* 0x0000000402027981 */ /* 0x002f22000c1e1b00 */
[----:B--2---:R-:W-:-:S06]  /*00e0*/  IMAD.WIDE R4, R11, 0x8, R4 ;  /* 0x000000080b047825 */ /* 0x004fcc00078e0204 */
[----:B------:R-:W4:Y:S01]  /*00f0*/  LDG.E.64 R4, desc[UR4][R4.64] ;  /* 0x0000000404047981 */ /* 0x000f22000c1e1b00 */
[----:B---3--:R-:W-:Y:S01]  /*0100*/  IMAD.WIDE R8, R11, 0x8, R8 ;  /* 0x000000080b087825 */ /* 0x008fe200078e0208 */
[----:B----4-:R-:W-:-:S07]  /*0110*/  DADD R6, R2, R4 ;  /* 0x0000000002067229 */ /* 0x010fce0000000004 */
[----:B------:R-:W-:Y:S01]  /*0120*/  STG.E.64 desc[UR4][R8.64], R6 ;  /* 0x0000000608007986 */ /* 0x000fe2000c101b04 */
[----:B------:R-:W-:Y:S05]  /*0130*/  EXIT ;  /* 0x000000000000794d */ /* 0x000fea0003800000 */
.L_x_0:
[----:B------:R-:W-:-:S00]  /*0140*/  BRA `(.L_x_0) ;  /* 0xfffffffc00fc7947 */ /* 0x000fc0000383ffff */
[----:B------:R-:W-:-:S00]  /*0150*/  NOP ;  /* 0x0000000000007918 */ /* 0x000fc00000000000 */
        /* <DEDUP_REMOVED lines=10> */
.L_x_1:


//--------------------- .nv.shared.reserved.0     --------------------------
	.section	.nv.shared.reserved.0,"aw",@nobits
	.weak		__nv_reservedSMEM_offset_0_alias
	.size		__nv_reservedSMEM_offset_0_alias, 0, 64
	.other		__nv_reservedSMEM_offset_0_alias,@"STO_CUDA_RESERVED_SHARED STV_DEFAULT"
__nv_reservedSMEM_offset_0_alias:
	.zero		0
	.zero		64


//--------------------- .nv.constant0._Z3add4Datai --------------------------
	.section	.nv.constant0._Z3add4Datai,"a",@progbits
	.sectionflags	@""
	.align	4
.nv.constant0._Z3add4Datai:
	.zero		924


//--------------------- SYMBOLS --------------------------

	.type		.nv.reservedSmem.offset0,@object
	.size		.nv.reservedSmem.offset0,0x4
